
	.version 1.4
	.target sm_11, map_f64_to_f32
	// compiled with /usr/local/cuda-5.5/open64/lib//be
	// nvopencc 4.0 built on 2011-05-12

	//-----------------------------------------------------------
	// Compiling /tmp/tmpxft_0000731e_00000000-7_degree_centr.cpp3.i (/tmp/ccBI#.10QI1F)
	//-----------------------------------------------------------

	//-----------------------------------------------------------
	// Options:
	//-----------------------------------------------------------
	//  Target:ptx, ISA:sm_11, Endian:little, Pointer Size:64
	//  -O3	(Optimization level)
	//  -g0	(Debug level)
	//  -m2	(Report advisories)
	//-----------------------------------------------------------

	.file	1	"<command-line>"
	.file	2	"/tmp/tmpxft_0000731e_00000000-6_degree_centr.cudafe2.gpu"
	.file	3	"../../gpu_bench/cudalib/cudaGraph.h"
	.file	4	"/usr/lib/gcc/x86_64-linux-gnu/4.4.7/include/stddef.h"
	.file	5	"/usr/local/cuda/bin/../include/crt/device_runtime.h"
	.file	6	"/usr/local/cuda/bin/../include/host_defines.h"
	.file	7	"/usr/local/cuda/bin/../include/builtin_types.h"
	.file	8	"/usr/local/cuda/bin/../include/device_types.h"
	.file	9	"/usr/local/cuda/bin/../include/driver_types.h"
	.file	10	"/usr/local/cuda/bin/../include/surface_types.h"
	.file	11	"/usr/local/cuda/bin/../include/texture_types.h"
	.file	12	"/usr/local/cuda/bin/../include/vector_types.h"
	.file	13	"/usr/local/cuda/bin/../include/device_launch_parameters.h"
	.file	14	"/usr/local/cuda/bin/../include/crt/storage_class.h"
	.file	15	"/usr/include/x86_64-linux-gnu/bits/types.h"
	.file	16	"/usr/include/time.h"
	.file	17	"/usr/include/stdint.h"
	.file	18	"/usr/local/cuda/bin/../include/sm_11_atomic_functions.h"
	.file	19	"degree_centr.cu"
	.file	20	"/usr/local/cuda/bin/../include/common_functions.h"
	.file	21	"/usr/local/cuda/bin/../include/math_functions.h"
	.file	22	"/usr/local/cuda/bin/../include/math_constants.h"
	.file	23	"/usr/local/cuda/bin/../include/device_functions.h"
	.file	24	"/usr/local/cuda/bin/../include/sm_12_atomic_functions.h"
	.file	25	"/usr/local/cuda/bin/../include/sm_13_double_functions.h"
	.file	26	"/usr/local/cuda/bin/../include/sm_20_atomic_functions.h"
	.file	27	"/usr/local/cuda/bin/../include/sm_20_intrinsics.h"
	.file	28	"/usr/local/cuda/bin/../include/surface_functions.h"
	.file	29	"/usr/local/cuda/bin/../include/texture_fetch_functions.h"
	.file	30	"/usr/local/cuda/bin/../include/math_functions_dbl_ptx1.h"


	.entry _Z10initializePjm (
		.param .u64 __cudaparm__Z10initializePjm_d_graph_property,
		.param .u64 __cudaparm__Z10initializePjm_num_vertex)
	{
	.reg .u16 %rh<4>;
	.reg .u32 %r<6>;
	.reg .u64 %rd<7>;
	.reg .pred %p<3>;
	.loc	19	12	0
$LDWbegin__Z10initializePjm:
	mov.u16 	%rh1, %ctaid.x;
	mov.u16 	%rh2, %ntid.x;
	mul.wide.u16 	%r1, %rh1, %rh2;
	cvt.u32.u16 	%r2, %tid.x;
	add.u32 	%r3, %r2, %r1;
	cvt.u64.u32 	%rd1, %r3;
	ld.param.u64 	%rd2, [__cudaparm__Z10initializePjm_num_vertex];
	setp.le.u64 	%p1, %rd2, %rd1;
	@%p1 bra 	$Lt_0_1026;
	.loc	19	17	0
	mov.u32 	%r4, 0;
	ld.param.u64 	%rd3, [__cudaparm__Z10initializePjm_d_graph_property];
	mul.lo.u64 	%rd4, %rd1, 4;
	add.u64 	%rd5, %rd3, %rd4;
	st.global.u32 	[%rd5+0], %r4;
$Lt_0_1026:
	.loc	19	19	0
	exit;
$LDWend__Z10initializePjm:
	} // _Z10initializePjm

	.entry _Z6kernelPj9cudaGraph (
		.param .u64 __cudaparm__Z6kernelPj9cudaGraph_vplist,
		.param .align 8 .b8 __cudaparm__Z6kernelPj9cudaGraph_graph[32])
	{
	.reg .u16 %rh<4>;
	.reg .u32 %r<7>;
	.reg .u64 %rd<20>;
	.reg .pred %p<5>;
	.loc	19	22	0
$LDWbegin__Z6kernelPj9cudaGraph:
	mov.u16 	%rh1, %ctaid.x;
	mov.u16 	%rh2, %ntid.x;
	mul.wide.u16 	%r1, %rh1, %rh2;
	cvt.u32.u16 	%r2, %tid.x;
	add.u32 	%r3, %r2, %r1;
	cvt.u64.u32 	%rd1, %r3;
	ld.param.u64 	%rd2, [__cudaparm__Z6kernelPj9cudaGraph_graph+16];
	setp.gt.u64 	%p1, %rd2, %rd1;
	@%p1 bra 	$Lt_1_2050;
	bra.uni 	$LBB8__Z6kernelPj9cudaGraph;
$Lt_1_2050:
	.loc	19	29	0
	ld.param.u64 	%rd3, [__cudaparm__Z6kernelPj9cudaGraph_graph+0];
	mul.lo.u64 	%rd4, %rd1, 8;
	add.u64 	%rd5, %rd3, %rd4;
	ld.global.u64 	%rd6, [%rd5+0];
	.loc	19	30	0
	ld.global.u64 	%rd7, [%rd5+8];
	setp.ge.u64 	%p2, %rd6, %rd7;
	@%p2 bra 	$LBB8__Z6kernelPj9cudaGraph;
	sub.u64 	%rd8, %rd7, %rd6;
	ld.param.u64 	%rd9, [__cudaparm__Z6kernelPj9cudaGraph_graph+8];
	mul.lo.u64 	%rd10, %rd6, 8;
	add.u64 	%rd11, %rd9, %rd10;
	mul.lo.u64 	%rd12, %rd7, 8;
	add.u64 	%rd13, %rd9, %rd12;
	ld.param.u64 	%rd14, [__cudaparm__Z6kernelPj9cudaGraph_vplist];
	mov.s64 	%rd15, %rd8;
$Lt_1_3074:
 //<loop> Loop body line 30, nesting depth: 1, estimated iterations: unknown
	.loc	18	123	0
	ld.global.u64 	%rd16, [%rd11+0];
	mul.lo.u64 	%rd17, %rd16, 4;
	.loc	19	30	0
	ld.param.u64 	%rd14, [__cudaparm__Z6kernelPj9cudaGraph_vplist];
	.loc	18	123	0
	add.u64 	%rd18, %rd14, %rd17;
	mov.u32 	%r4, 1;
	atom.global.add.u32 	%r5, [%rd18], %r4;
	add.u64 	%rd11, %rd11, 8;
	setp.ne.u64 	%p3, %rd11, %rd13;
	@%p3 bra 	$Lt_1_3074;
$LBB8__Z6kernelPj9cudaGraph:
	.loc	19	36	0
	exit;
$LDWend__Z6kernelPj9cudaGraph:
	} // _Z6kernelPj9cudaGraph



// ===== COMPILED SASS (sm_100) =====

	.target	sm_100

	.elftype	@"ET_EXEC"


//--------------------- .note.nv.tkinfo           --------------------------
	.section	.note.nv.tkinfo,"",@"SHT_NOTE"
	.sectionflags	@"SHF_NOTE_NV_TKINFO"
	.tkinfo
        /*0018*/ 	.word	0x00000002
        /*0030*/ 	.string	""
        /*0030*/ 	.string	"ptxas"
        /*0030*/ 	.string	"Cuda compilation tools, release 13.0, V13.0.88"
        /*0030*/ 	.string	"Build cuda_13.0.r13.0/compiler.36424714_0"
        /*0030*/ 	.string	"-arch sm_100 "



//--------------------- .note.nv.cuinfo           --------------------------
	.section	.note.nv.cuinfo,"",@"SHT_NOTE"
	.sectionflags	@"SHF_NOTE_NV_CUINFO"
        /*0018*/ 	.short	0x0002
        /*001a*/ 	.short	0x000b
        /*001c*/ 	.short	0x0082
	.zero		2


//--------------------- .nv.info                  --------------------------
	.section	.nv.info,"",@"SHT_CUDA_INFO"
	.align	4


	//----- nvinfo : EIATTR_REGCOUNT
	.align		4
        /*0000*/ 	.byte	0x04, 0x2f
        /*0002*/ 	.short	(.L_1 - .L_0)
	.align		4
.L_0:
        /*0004*/ 	.word	index@(_Z10initializePjm)
        /*0008*/ 	.word	0x00000008


	//----- nvinfo : EIATTR_FRAME_SIZE
	.align		4
.L_1:
        /*000c*/ 	.byte	0x04, 0x11
        /*000e*/ 	.short	(.L_3 - .L_2)
	.align		4
.L_2:
        /*0010*/ 	.word	index@(_Z10initializePjm)
        /*0014*/ 	.word	0x00000000


	//----- nvinfo : EIATTR_REGCOUNT
	.align		4
.L_3:
        /*0018*/ 	.byte	0x04, 0x2f
        /*001a*/ 	.short	(.L_5 - .L_4)
	.align		4
.L_4:
        /*001c*/ 	.word	index@(_Z6kernelPj9cudaGraph)
        /*0020*/ 	.word	0x00000012


	//----- nvinfo : EIATTR_FRAME_SIZE
	.align		4
.L_5:
        /*0024*/ 	.byte	0x04, 0x11
        /*0026*/ 	.short	(.L_7 - .L_6)
	.align		4
.L_6:
        /*0028*/ 	.word	index@(_Z6kernelPj9cudaGraph)
        /*002c*/ 	.word	0x00000000


	//----- nvinfo : EIATTR_MIN_STACK_SIZE
	.align		4
.L_7:
        /*0030*/ 	.byte	0x04, 0x12
        /*0032*/ 	.short	(.L_9 - .L_8)
	.align		4
.L_8:
        /*0034*/ 	.word	index@(_Z6kernelPj9cudaGraph)
        /*0038*/ 	.word	0x00000000


	//----- nvinfo : EIATTR_MIN_STACK_SIZE
	.align		4
.L_9:
        /*003c*/ 	.byte	0x04, 0x12
        /*003e*/ 	.short	(.L_11 - .L_10)
	.align		4
.L_10:
        /*0040*/ 	.word	index@(_Z10initializePjm)
        /*0044*/ 	.word	0x00000000
.L_11:


//--------------------- .nv.compat                --------------------------
	.section	.nv.compat,"",@"SHT_CUDA_COMPAT_INFO"
	.align	4
        /*0000*/ 	.byte	0x02, 0x09, 0x00, 0x00, 0x02, 0x02, 0x01, 0x00, 0x02, 0x05, 0x05, 0x00, 0x03, 0x07, 0x01, 0x01
        /*0010*/ 	.byte	0x02, 0x03, 0x00, 0x00, 0x02, 0x06, 0x01, 0x00, 0x04, 0x0b, 0x08, 0x00, 0x09, 0x00, 0x00, 0x00
        /*0020*/ 	.byte	0x00, 0x00, 0x00, 0x00


//--------------------- .nv.info._Z6kernelPj9cudaGraph --------------------------
	.section	.nv.info._Z6kernelPj9cudaGraph,"",@"SHT_CUDA_INFO"
	.sectionflags	@""
	.align	4


	//----- nvinfo : EIATTR_CUDA_API_VERSION
	.align		4
        /*0000*/ 	.byte	0x04, 0x37
        /*0002*/ 	.short	(.L_13 - .L_12)
.L_12:
        /*0004*/ 	.word	0x00000082


	//----- nvinfo : EIATTR_KPARAM_INFO
	.align		4
.L_13:
        /*0008*/ 	.byte	0x04, 0x17
        /*000a*/ 	.short	(.L_15 - .L_14)
.L_14:
        /*000c*/ 	.word	0x00000000
        /*0010*/ 	.short	0x0001
        /*0012*/ 	.short	0x0008
        /*0014*/ 	.byte	0x00, 0xf0, 0x81, 0x00


	//----- nvinfo : EIATTR_KPARAM_INFO
	.align		4
.L_15:
        /*0018*/ 	.byte	0x04, 0x17
        /*001a*/ 	.short	(.L_17 - .L_16)
.L_16:
        /*001c*/ 	.word	0x00000000
        /*0020*/ 	.short	0x0000
        /*0022*/ 	.short	0x0000
        /*0024*/ 	.byte	0x00, 0xf0, 0x21, 0x00


	//----- nvinfo : EIATTR_SPARSE_MMA_MASK
	.align		4
.L_17:
        /*0028*/ 	.byte	0x03, 0x50
        /*002a*/ 	.short	0x0000


	//----- nvinfo : EIATTR_MAXREG_COUNT
	.align		4
        /*002c*/ 	.byte	0x03, 0x1b
        /*002e*/ 	.short	0x00ff


	//----- nvinfo : EIATTR_MERCURY_ISA_VERSION
	.align		4
        /*0030*/ 	.byte	0x03, 0x5f
        /*0032*/ 	.short	0x0101


	//----- nvinfo : EIATTR_VRC_CTA_INIT_COUNT
	.align		4
        /*0034*/ 	.byte	0x02, 0x4a
	.zero		1
	.zero		1


	//----- nvinfo : EIATTR_EXIT_INSTR_OFFSETS
	.align		4
        /*0038*/ 	.byte	0x04, 0x1c
        /*003a*/ 	.short	(.L_19 - .L_18)


	//   ....[0]....
.L_18:
        /*003c*/ 	.word	0x000000b0


	//   ....[1]....
        /*0040*/ 	.word	0x00000150


	//   ....[2]....
        /*0044*/ 	.word	0x000002c0


	//----- nvinfo : EIATTR_CRS_STACK_SIZE
	.align		4
.L_19:
        /*0048*/ 	.byte	0x04, 0x1e
        /*004a*/ 	.short	(.L_21 - .L_20)
.L_20:
        /*004c*/ 	.word	0x00000000


	//----- nvinfo : EIATTR_CBANK_PARAM_SIZE
	.align		4
.L_21:
        /*0050*/ 	.byte	0x03, 0x19
        /*0052*/ 	.short	0x0028


	//----- nvinfo : EIATTR_PARAM_CBANK
	.align		4
        /*0054*/ 	.byte	0x04, 0x0a
        /*0056*/ 	.short	(.L_23 - .L_22)
	.align		4
.L_22:
        /*0058*/ 	.word	index@(.nv.constant0._Z6kernelPj9cudaGraph)
        /*005c*/ 	.short	0x0380
        /*005e*/ 	.short	0x0028


	//----- nvinfo : EIATTR_SW_WAR
	.align		4
.L_23:
        /*0060*/ 	.byte	0x04, 0x36
        /*0062*/ 	.short	(.L_25 - .L_24)
.L_24:
        /*0064*/ 	.word	0x00000008
.L_25:


//--------------------- .nv.info._Z10initializePjm --------------------------
	.section	.nv.info._Z10initializePjm,"",@"SHT_CUDA_INFO"
	.sectionflags	@""
	.align	4


	//----- nvinfo : EIATTR_CUDA_API_VERSION
	.align		4
        /*0000*/ 	.byte	0x04, 0x37
        /*0002*/ 	.short	(.L_27 - .L_26)
.L_26:
        /*0004*/ 	.word	0x00000082


	//----- nvinfo : EIATTR_KPARAM_INFO
	.align		4
.L_27:
        /*0008*/ 	.byte	0x04, 0x17
        /*000a*/ 	.short	(.L_29 - .L_28)
.L_28:
        /*000c*/ 	.word	0x00000000
        /*0010*/ 	.short	0x0001
        /*0012*/ 	.short	0x0008
        /*0014*/ 	.byte	0x00, 0xf0, 0x21, 0x00


	//----- nvinfo : EIATTR_KPARAM_INFO
	.align		4
.L_29:
        /*0018*/ 	.byte	0x04, 0x17
        /*001a*/ 	.short	(.L_31 - .L_30)
.L_30:
        /*001c*/ 	.word	0x00000000
        /*0020*/ 	.short	0x0000
        /*0022*/ 	.short	0x0000
        /*0024*/ 	.byte	0x00, 0xf0, 0x21, 0x00


	//----- nvinfo : EIATTR_SPARSE_MMA_MASK
	.align		4
.L_31:
        /*0028*/ 	.byte	0x03, 0x50
        /*002a*/ 	.short	0x0000


	//----- nvinfo : EIATTR_MAXREG_COUNT
	.align		4
        /*002c*/ 	.byte	0x03, 0x1b
        /*002e*/ 	.short	0x00ff


	//----- nvinfo : EIATTR_MERCURY_ISA_VERSION
	.align		4
        /*0030*/ 	.byte	0x03, 0x5f
        /*0032*/ 	.short	0x0101


	//----- nvinfo : EIATTR_VRC_CTA_INIT_COUNT
	.align		4
        /*0034*/ 	.byte	0x02, 0x4a
	.zero		1
	.zero		1


	//----- nvinfo : EIATTR_EXIT_INSTR_OFFSETS
	.align		4
        /*0038*/ 	.byte	0x04, 0x1c
        /*003a*/ 	.short	(.L_33 - .L_32)


	//   ....[0]....
.L_32:
        /*003c*/ 	.word	0x000000b0


	//   ....[1]....
        /*0040*/ 	.word	0x00000120


	//----- nvinfo : EIATTR_CBANK_PARAM_SIZE
	.align		4
.L_33:
        /*0044*/ 	.byte	0x03, 0x19
        /*0046*/ 	.short	0x0010


	//----- nvinfo : EIATTR_PARAM_CBANK
	.align		4
        /*0048*/ 	.byte	0x04, 0x0a
        /*004a*/ 	.short	(.L_35 - .L_34)
	.align		4
.L_34:
        /*004c*/ 	.word	index@(.nv.constant0._Z10initializePjm)
        /*0050*/ 	.short	0x0380
        /*0052*/ 	.short	0x0010


	//----- nvinfo : EIATTR_SW_WAR
	.align		4
.L_35:
        /*0054*/ 	.byte	0x04, 0x36
        /*0056*/ 	.short	(.L_37 - .L_36)
.L_36:
        /*0058*/ 	.word	0x00000008
.L_37:


//--------------------- .nv.callgraph             --------------------------
	.section	.nv.callgraph,"",@"SHT_CUDA_CALLGRAPH"
	.align	4
	.sectionentsize	8
	.align		4
        /*0000*/ 	.word	0x00000000
	.align		4
        /*0004*/ 	.word	0xffffffff
	.align		4
        /*0008*/ 	.word	0x00000000
	.align		4
        /*000c*/ 	.word	0xfffffffe
	.align		4
        /*0010*/ 	.word	0x00000000
	.align		4
        /*0014*/ 	.word	0xfffffffd
	.align		4
        /*0018*/ 	.word	0x00000000
	.align		4
        /*001c*/ 	.word	0xfffffffc


//--------------------- .text._Z6kernelPj9cudaGraph --------------------------
	.section	.text._Z6kernelPj9cudaGraph,"ax",@progbits
	.align	128
.text._Z6kernelPj9cudaGraph:
        .type           _Z6kernelPj9cudaGraph,@function
        .size           _Z6kernelPj9cudaGraph,(.L_x_3 - _Z6kernelPj9cudaGraph)
        .other          _Z6kernelPj9cudaGraph,@"STO_CUDA_ENTRY STV_DEFAULT"
_Z6kernelPj9cudaGraph:
[----:B------:R-:W-:Y:S01]  /*0000*/  LDC R1, c[0x0][0x37c] ;  /* 0x0000df00ff017b82 */ /* 0x000fe20000000800 */
[----:B------:R-:W0:Y:S07]  /*0010*/  S2R R0, SR_TID.X ;  /* 0x0000000000007919 */ /* 0x000e2e0000002100 */
[----:B------:R-:W1:Y:S01]  /*0020*/  S2UR UR4, SR_CTAID.X ;  /* 0x00000000000479c3 */ /* 0x000e620000002500 */
[----:B------:R-:W2:Y:S07]  /*0030*/  LDCU.64 UR6, c[0x0][0x398] ;  /* 0x00007300ff0677ac */ /* 0x000eae0008000a00 */
[----:B------:R-:W3:Y:S01]  /*0040*/  LDC R5, c[0x0][0x360] ;  /* 0x0000d800ff057b82 */ /* 0x000ee20000000800 */
[----:B-1----:R-:W-:Y:S01]  /*0050*/  ULOP3.LUT UR4, UR4, 0xffff, URZ, 0xc0, !UPT ;  /* 0x0000ffff04047892 */ /* 0x002fe2000f8ec0ff */
[----:B0-----:R-:W-:-:S02]  /*0060*/  LOP3.LUT R0, R0, 0xffff, RZ, 0xc0, !PT ;  /* 0x0000ffff00007812 */ /* 0x001fc400078ec0ff */
[----:B---3--:R-:W-:-:S05]  /*0070*/  LOP3.LUT R5, R5, 0xffff, RZ, 0xc0, !PT ;  /* 0x0000ffff05057812 */ /* 0x008fca00078ec0ff */
[----:B------:R-:W-:-:S05]  /*0080*/  IMAD R5, R5, UR4, R0 ;  /* 0x0000000405057c24 */ /* 0x000fca000f8e0200 */
[----:B--2---:R-:W-:-:S04]  /*0090*/  ISETP.GE.U32.AND P0, PT, R5, UR6, PT ;  /* 0x0000000605007c0c */ /* 0x004fc8000bf06070 */
[----:B------:R-:W-:-:S13]  /*00a0*/  ISETP.GE.U32.AND.EX P0, PT, RZ, UR7, PT, P0 ;  /* 0x00000007ff007c0c */ /* 0x000fda000bf06100 */
[----:B------:R-:W-:Y:S05]  /*00b0*/  @P0 EXIT ;  /* 0x000000000000094d */ /* 0x000fea0003800000 */
[----:B------:R-:W0:Y:S01]  /*00c0*/  LDC.64 R2, c[0x0][0x388] ;  /* 0x0000e200ff027b82 */ /* 0x000e220000000a00 */
[----:B------:R-:W1:Y:S01]  /*00d0*/  LDCU.64 UR6, c[0x0][0x358] ;  /* 0x00006b00ff0677ac */ /* 0x000e620008000a00 */
[----:B------:R-:W-:Y:S01]  /*00e0*/  UMOV UR4, URZ ;  /* 0x000000ff00047c82 */ /* 0x000fe20008000000 */
[----:B0-----:R-:W-:-:S04]  /*00f0*/  IMAD.WIDE.U32 R2, R5, 0x8, R2 ;  /* 0x0000000805027825 */ /* 0x001fc800078e0002 */
[----:B------:R-:W-:-:S05]  /*0100*/  VIADD R3, R3, UR4 ;  /* 0x0000000403037c36 */ /* 0x000fca0008000000 */
[----:B-1----:R-:W2:Y:S04]  /*0110*/  LDG.E.64 R4, desc[UR6][R2.64] ;  /* 0x0000000602047981 */ /* 0x002ea8000c1e1b00 */
[----:B------:R-:W2:Y:S02]  /*0120*/  LDG.E.64 R6, desc[UR6][R2.64+0x8] ;  /* 0x0000080602067981 */ /* 0x000ea4000c1e1b00 */
[----:B--2---:R-:W-:-:S04]  /*0130*/  ISETP.GE.U32.AND P0, PT, R4, R6, PT ;  /* 0x000000060400720c */ /* 0x004fc80003f06070 */
[----:B------:R-:W-:-:S13]  /*0140*/  ISETP.GE.U32.AND.EX P0, PT, R5, R7, PT, P0 ;  /* 0x000000070500720c */ /* 0x000fda0003f06100 */
[----:B------:R-:W-:Y:S05]  /*0150*/  @P0 EXIT ;  /* 0x000000000000094d */ /* 0x000fea0003800000 */
[----:B------:R-:W0:Y:S01]  /*0160*/  LDC.64 R10, c[0x0][0x390] ;  /* 0x0000e400ff0a7b82 */ /* 0x000e220000000a00 */
[----:B------:R-:W-:Y:S01]  /*0170*/  IMAD.SHL.U32 R13, R5, 0x8, RZ ;  /* 0x00000008050d7824 */ /* 0x000fe200078e00ff */
[----:B------:R-:W-:-:S06]  /*0180*/  SHF.L.U32 R7, R7, 0x3, RZ ;  /* 0x0000000307077819 */ /* 0x000fcc00000006ff */
[----:B------:R-:W1:Y:S01]  /*0190*/  LDC.64 R2, c[0x0][0x380] ;  /* 0x0000e000ff027b82 */ /* 0x000e620000000a00 */
[----:B0-----:R-:W-:-:S04]  /*01a0*/  IMAD.WIDE.U32 R8, R4, 0x8, R10 ;  /* 0x0000000804087825 */ /* 0x001fc800078e000a */
[----:B------:R-:W-:-:S04]  /*01b0*/  IMAD.WIDE.U32 R4, R6, 0x8, R10 ;  /* 0x0000000806047825 */ /* 0x000fc800078e000a */
[----:B------:R-:W-:Y:S01]  /*01c0*/  IMAD.IADD R0, R9, 0x1, R13 ;  /* 0x0000000109007824 */ /* 0x000fe200078e020d */
[----:B------:R-:W-:Y:S01]  /*01d0*/  IADD3 R13, PT, PT, R5, R7, RZ ;  /* 0x00000007050d7210 */ /* 0x000fe20007ffe0ff */
[----:B-1----:R-:W-:-:S07]  /*01e0*/  IMAD.MOV.U32 R11, RZ, RZ, R8 ;  /* 0x000000ffff0b7224 */ /* 0x002fce00078e0008 */
.L_x_0:
[----:B------:R-:W-:Y:S01]  /*01f0*/  IMAD.MOV.U32 R6, RZ, RZ, R11 ;  /* 0x000000ffff067224 */ /* 0x000fe200078e000b */
[----:B------:R-:W-:-:S06]  /*0200*/  MOV R7, R0 ;  /* 0x0000000000077202 */ /* 0x000fcc0000000f00 */
[----:B------:R-:W2:Y:S01]  /*0210*/  LDG.E.64 R6, desc[UR6][R6.64] ;  /* 0x0000000606067981 */ /* 0x000ea2000c1e1b00 */
[----:B------:R-:W-:-:S04]  /*0220*/  IADD3 R11, P0, PT, R11, 0x8, RZ ;  /* 0x000000080b0b7810 */ /* 0x000fc80007f1e0ff */
[----:B------:R-:W-:Y:S02]  /*0230*/  IADD3.X R0, PT, PT, RZ, R0, RZ, P0, !PT ;  /* 0x00000000ff007210 */ /* 0x000fe400007fe4ff */
[----:B------:R-:W-:-:S04]  /*0240*/  ISETP.NE.U32.AND P0, PT, R11, R4, PT ;  /* 0x000000040b00720c */ /* 0x000fc80003f05070 */
[----:B------:R-:W-:Y:S01]  /*0250*/  ISETP.NE.U32.AND.EX P0, PT, R0, R13, PT, P0 ;  /* 0x0000000d0000720c */ /* 0x000fe20003f05100 */
[----:B0-2---:R-:W-:-:S04]  /*0260*/  IMAD.WIDE.U32 R8, R6, 0x4, R2 ;  /* 0x0000000406087825 */ /* 0x005fc800078e0002 */
[----:B------:R-:W-:-:S05]  /*0270*/  IMAD.SHL.U32 R15, R7, 0x4, RZ ;  /* 0x00000004070f7824 */ /* 0x000fca00078e00ff */
[----:B------:R-:W-:Y:S01]  /*0280*/  IADD3 R9, PT, PT, R9, R15, RZ ;  /* 0x0000000f09097210 */ /* 0x000fe20007ffe0ff */
[----:B------:R-:W-:-:S05]  /*0290*/  IMAD.MOV.U32 R15, RZ, RZ, 0x1 ;  /* 0x00000001ff0f7424 */ /* 0x000fca00078e00ff */
[----:B------:R0:W-:Y:S01]  /*02a0*/  REDG.E.ADD.STRONG.GPU desc[UR6][R8.64], R15 ;  /* 0x0000000f0800798e */ /* 0x0001e2000c12e106 */
[----:B------:R-:W-:Y:S05]  /*02b0*/  @P0 BRA `(.L_x_0) ;  /* 0xfffffffc00cc0947 */ /* 0x000fea000383ffff */
[----:B------:R-:W-:Y:S05]  /*02c0*/  EXIT ;  /* 0x000000000000794d */ /* 0x000fea0003800000 */
.L_x_1:
[----:B------:R-:W-:-:S00]  /*02d0*/  BRA `(.L_x_1) ;  /* 0xfffffffc00fc7947 */ /* 0x000fc0000383ffff */
[----:B------:R-:W-:-:S00]  /*02e0*/  NOP ;  /* 0x0000000000007918 */ /* 0x000fc00000000000 */
        /* <DEDUP_REMOVED lines=9> */
.L_x_3:


//--------------------- .text._Z10initializePjm   --------------------------
	.section	.text._Z10initializePjm,"ax",@progbits
	.align	128
.text._Z10initializePjm:
        .type           _Z10initializePjm,@function
        .size           _Z10initializePjm,(.L_x_4 - _Z10initializePjm)
        .other          _Z10initializePjm,@"STO_CUDA_ENTRY STV_DEFAULT"
_Z10initializePjm:
        /* <DEDUP_REMOVED lines=17> */
[----:B-1----:R-:W-:Y:S01]  /*0110*/  STG.E desc[UR6][R2.64], RZ ;  /* 0x000000ff02007986 */ /* 0x002fe2000c101906 */
[----:B------:R-:W-:Y:S05]  /*0120*/  EXIT ;  /* 0x000000000000794d */ /* 0x000fea0003800000 */
.L_x_2:
        /* <DEDUP_REMOVED lines=13> */
.L_x_4:


//--------------------- .nv.shared.reserved.0     --------------------------
	.section	.nv.shared.reserved.0,"aw",@nobits
	.weak		__nv_reservedSMEM_offset_0_alias
	.size		__nv_reservedSMEM_offset_0_alias, 0, 64
	.other		__nv_reservedSMEM_offset_0_alias,@"STO_CUDA_RESERVED_SHARED STV_DEFAULT"
__nv_reservedSMEM_offset_0_alias:
	.zero		0
	.zero		64


//--------------------- .nv.constant0._Z6kernelPj9cudaGraph --------------------------
	.section	.nv.constant0._Z6kernelPj9cudaGraph,"a",@progbits
	.sectionflags	@""
	.align	4
.nv.constant0._Z6kernelPj9cudaGraph:
	.zero		936


//--------------------- .nv.constant0._Z10initializePjm --------------------------
	.section	.nv.constant0._Z10initializePjm,"a",@progbits
	.sectionflags	@""
	.align	4
.nv.constant0._Z10initializePjm:
	.zero		912


//--------------------- SYMBOLS --------------------------

	.type		.nv.reservedSmem.offset0,@object
	.size		.nv.reservedSmem.offset0,0x4
